	.headerflags	@"EF_CUDA_TEXMODE_UNIFIED EF_CUDA_64BIT_ADDRESS EF_CUDA_SM86 EF_CUDA_VIRTUAL_SM(EF_CUDA_SM86)"
	.elftype	@"ET_EXEC"


//--------------------- .nv.info                  --------------------------
	.section	.nv.info,"",@"SHT_CUDA_INFO"
	.align	4


	//----- nvinfo : EIATTR_REGCOUNT
	.align		4
        /*0000*/ 	.byte	0x04, 0x2f
        /*0002*/ 	.short	(.L_3 - .L_2)
	.align		4
.L_2:
        /*0004*/ 	.word	index@(triton_)
        /*0008*/ 	.word	0x00000028


	//----- nvinfo : EIATTR_MAX_STACK_SIZE
	.align		4
.L_3:
        /*000c*/ 	.byte	0x04, 0x23
        /*000e*/ 	.short	(.L_5 - .L_4)
	.align		4
.L_4:
        /*0010*/ 	.word	index@(triton_)
        /*0014*/ 	.word	0x00000000


	//----- nvinfo : EIATTR_MIN_STACK_SIZE
	.align		4
.L_5:
        /*0018*/ 	.byte	0x04, 0x12
        /*001a*/ 	.short	(.L_7 - .L_6)
	.align		4
.L_6:
        /*001c*/ 	.word	index@(triton_)
        /*0020*/ 	.word	0x00000000


	//----- nvinfo : EIATTR_FRAME_SIZE
	.align		4
.L_7:
        /*0024*/ 	.byte	0x04, 0x11
        /*0026*/ 	.short	(.L_9 - .L_8)
	.align		4
.L_8:
        /*0028*/ 	.word	index@(triton_)
        /*002c*/ 	.word	0x00000000
.L_9:


//--------------------- .nv.info.triton_          --------------------------
	.section	.nv.info.triton_,"",@"SHT_CUDA_INFO"
	.align	4


	//----- nvinfo : EIATTR_CUDA_API_VERSION
	.align		4
        /*0000*/ 	.byte	0x04, 0x37
        /*0002*/ 	.short	(.L_11 - .L_10)
.L_10:
        /*0004*/ 	.word	0x0000007b


	//----- nvinfo : EIATTR_SW2861232_WAR
	.align		4
.L_11:
        /*0008*/ 	.byte	0x01, 0x35
	.zero		2


	//----- nvinfo : EIATTR_PARAM_CBANK
	.align		4
        /*000c*/ 	.byte	0x04, 0x0a
        /*000e*/ 	.short	(.L_13 - .L_12)
	.align		4
.L_12:
        /*0010*/ 	.word	index@(.nv.constant0.triton_)
        /*0014*/ 	.short	0x0160
        /*0016*/ 	.short	0x002c


	//----- nvinfo : EIATTR_CBANK_PARAM_SIZE
	.align		4
.L_13:
        /*0018*/ 	.byte	0x03, 0x19
        /*001a*/ 	.short	0x002c


	//----- nvinfo : EIATTR_KPARAM_INFO
	.align		4
        /*001c*/ 	.byte	0x04, 0x17
        /*001e*/ 	.short	(.L_15 - .L_14)
.L_14:
        /*0020*/ 	.word	0x00000000
        /*0024*/ 	.short	0x0005
        /*0026*/ 	.short	0x0028
        /*0028*/ 	.byte	0x00, 0xf0, 0x11, 0x00


	//----- nvinfo : EIATTR_KPARAM_INFO
	.align		4
.L_15:
        /*002c*/ 	.byte	0x04, 0x17
        /*002e*/ 	.short	(.L_17 - .L_16)
.L_16:
        /*0030*/ 	.word	0x00000000
        /*0034*/ 	.short	0x0004
        /*0036*/ 	.short	0x0020
        /*0038*/ 	.byte	0x00, 0xf0, 0x21, 0x00


	//----- nvinfo : EIATTR_KPARAM_INFO
	.align		4
.L_17:
        /*003c*/ 	.byte	0x04, 0x17
        /*003e*/ 	.short	(.L_19 - .L_18)
.L_18:
        /*0040*/ 	.word	0x00000000
        /*0044*/ 	.short	0x0003
        /*0046*/ 	.short	0x0018
        /*0048*/ 	.byte	0x00, 0xf0, 0x21, 0x00


	//----- nvinfo : EIATTR_KPARAM_INFO
	.align		4
.L_19:
        /*004c*/ 	.byte	0x04, 0x17
        /*004e*/ 	.short	(.L_21 - .L_20)
.L_20:
        /*0050*/ 	.word	0x00000000
        /*0054*/ 	.short	0x0002
        /*0056*/ 	.short	0x0010
        /*0058*/ 	.byte	0x00, 0xf0, 0x21, 0x00


	//----- nvinfo : EIATTR_KPARAM_INFO
	.align		4
.L_21:
        /*005c*/ 	.byte	0x04, 0x17
        /*005e*/ 	.short	(.L_23 - .L_22)
.L_22:
        /*0060*/ 	.word	0x00000000
        /*0064*/ 	.short	0x0001
        /*0066*/ 	.short	0x0008
        /*0068*/ 	.byte	0x00, 0xf0, 0x21, 0x00


	//----- nvinfo : EIATTR_KPARAM_INFO
	.align		4
.L_23:
        /*006c*/ 	.byte	0x04, 0x17
        /*006e*/ 	.short	(.L_25 - .L_24)
.L_24:
        /*0070*/ 	.word	0x00000000
        /*0074*/ 	.short	0x0000
        /*0076*/ 	.short	0x0000
        /*0078*/ 	.byte	0x00, 0xf0, 0x21, 0x00


	//----- nvinfo : EIATTR_MAXREG_COUNT
	.align		4
.L_25:
        /*007c*/ 	.byte	0x03, 0x1b
        /*007e*/ 	.short	0x00ff


	//----- nvinfo : EIATTR_EXIT_INSTR_OFFSETS
	.align		4
        /*0080*/ 	.byte	0x04, 0x1c
        /*0082*/ 	.short	(.L_27 - .L_26)


	//   ....[0]....
.L_26:
        /*0084*/ 	.word	0x00000ad0


	//   ....[1]....
        /*0088*/ 	.word	0x00000af0


	//----- nvinfo : EIATTR_MAX_THREADS
	.align		4
.L_27:
        /*008c*/ 	.byte	0x04, 0x05
        /*008e*/ 	.short	(.L_29 - .L_28)
.L_28:
        /*0090*/ 	.word	0x00000080
        /*0094*/ 	.word	0x00000001
        /*0098*/ 	.word	0x00000001
.L_29:


//--------------------- .nv.rel.action            --------------------------
	.section	.nv.rel.action,"",@"SHT_CUDA_RELOCINFO"
	.align	8
	.sectionentsize	8
        /*0000*/ 	.byte	0x73, 0x00, 0x00, 0x00, 0x00, 0x00, 0x00, 0x00, 0x00, 0x00, 0x00, 0x11, 0x25, 0x00, 0x05, 0x36


//--------------------- .nv.constant0.triton_     --------------------------
	.section	.nv.constant0.triton_,"a",@progbits
	.align	4
.nv.constant0.triton_:
	.zero		396


//--------------------- .text.triton_             --------------------------
	.section	.text.triton_,"ax",@progbits
	.sectioninfo	@"SHI_REGISTERS=40"
	.align	128
        .global         triton_
        .type           triton_,@function
        .size           triton_,(.L_x_1 - triton_)
        .other          triton_,@"STO_CUDA_ENTRY STV_DEFAULT"
triton_:
.text.triton_:
[----:B------:R-:W-:-:S02]  /*0000*/  MOV R1, c[0x0][0x28] ;  /* 0x00000a0000017a02 */ /* 0x000fc40000000f00 */
[----:B------:R-:W0:Y:S01]  /*0010*/  S2R R0, SR_TID.X ;  /* 0x0000000000007919 */ /* 0x000e220000002100 */
[----:B------:R-:W-:Y:S01]  /*0020*/  MOV R28, 0x4 ;  /* 0x00000004001c7802 */ /* 0x000fe20000000f00 */
[----:B------:R-:W-:Y:S01]  /*0030*/  CS2R R4, SRZ ;  /* 0x0000000000047805 */ /* 0x000fe2000001ff00 */
[----:B------:R-:W-:Y:S01]  /*0040*/  CS2R R6, SRZ ;  /* 0x0000000000067805 */ /* 0x000fe2000001ff00 */
[----:B------:R-:W1:Y:S01]  /*0050*/  S2R R35, SR_CTAID.X ;  /* 0x0000000000237919 */ /* 0x000e620000002500 */
[----:B------:R-:W-:Y:S01]  /*0060*/  ULDC.64 UR4, c[0x0][0x118] ;  /* 0x0000460000047ab9 */ /* 0x000fe20000000a00 */
[----:B0-----:R-:W-:Y:S02]  /*0070*/  SHF.L.U32 R0, R0, 0x2, RZ ;  /* 0x0000000200007819 */ /* 0x001fe400000006ff */
[----:B-1----:R-:W-:Y:S02]  /*0080*/  SHF.R.S32.HI R2, RZ, 0x15, R35 ;  /* 0x00000015ff027819 */ /* 0x002fe40000011423 */
[----:B------:R-:W-:-:S02]  /*0090*/  LOP3.LUT R0, R0, 0x1fc, RZ, 0xc0, !PT ;  /* 0x000001fc00007812 */ /* 0x000fc400078ec0ff */
[----:B------:R-:W-:Y:S02]  /*00a0*/  SGXT R2, R2, 0x1 ;  /* 0x000000010202781a */ /* 0x000fe40000000200 */
[----:B------:R-:W-:-:S04]  /*00b0*/  LEA R35, R35, R0, 0xa ;  /* 0x0000000023237211 */ /* 0x000fc800078e50ff */
[----:B------:R-:W-:Y:S02]  /*00c0*/  LEA.HI R2, R2, R35, RZ, 0x9 ;  /* 0x0000002302027211 */ /* 0x000fe400078f48ff */
[----:B------:R-:W-:Y:S02]  /*00d0*/  ISETP.GE.AND P1, PT, R35, c[0x0][0x188], PT ;  /* 0x0000620023007a0c */ /* 0x000fe40003f26270 */
[----:B------:R-:W-:-:S04]  /*00e0*/  LOP3.LUT R2, R2, 0xfffffe00, RZ, 0xc0, !PT ;  /* 0xfffffe0002027812 */ /* 0x000fc800078ec0ff */
[----:B------:R-:W-:-:S05]  /*00f0*/  IADD3 R29, R35, -R2, RZ ;  /* 0x80000002231d7210 */ /* 0x000fca0007ffe0ff */
[----:B------:R-:W-:-:S05]  /*0100*/  IMAD.WIDE R2, R29, R28, c[0x0][0x170] ;  /* 0x00005c001d027625 */ /* 0x000fca00078e021c */
[----:B------:R-:W2:Y:S01]  /*0110*/  @!P1 LDG.E.EL.128 R4, [R2.64] ;  /* 0x0000000402049981 */ /* 0x000ea2000c2e1d00 */
[----:B------:R-:W-:Y:S01]  /*0120*/  IADD3 R0, R35, 0x200, RZ ;  /* 0x0000020023007810 */ /* 0x000fe20007ffe0ff */
[----:B------:R-:W-:Y:S01]  /*0130*/  CS2R R24, SRZ ;  /* 0x0000000000187805 */ /* 0x000fe2000001ff00 */
[----:B------:R-:W-:Y:S02]  /*0140*/  CS2R R26, SRZ ;  /* 0x00000000001a7805 */ /* 0x000fe4000001ff00 */
[----:B------:R-:W-:-:S13]  /*0150*/  ISETP.GE.AND P0, PT, R0, c[0x0][0x188], PT ;  /* 0x0000620000007a0c */ /* 0x000fda0003f06270 */
[----:B------:R0:W3:Y:S01]  /*0160*/  @!P0 LDG.E.EL.128 R24, [R2.64] ;  /* 0x0000000402188981 */ /* 0x0000e2000c2e1d00 */
[----:B------:R-:W-:Y:S01]  /*0170*/  CS2R R8, SRZ ;  /* 0x0000000000087805 */ /* 0x000fe2000001ff00 */
[----:B------:R-:W-:Y:S01]  /*0180*/  CS2R R10, SRZ ;  /* 0x00000000000a7805 */ /* 0x000fe2000001ff00 */
[----:B------:R-:W-:Y:S01]  /*0190*/  CS2R R16, SRZ ;  /* 0x0000000000107805 */ /* 0x000fe2000001ff00 */
[----:B------:R-:W-:Y:S01]  /*01a0*/  CS2R R18, SRZ ;  /* 0x0000000000127805 */ /* 0x000fe2000001ff00 */
[----:B------:R-:W-:Y:S01]  /*01b0*/  CS2R R20, SRZ ;  /* 0x0000000000147805 */ /* 0x000fe2000001ff00 */
[----:B------:R-:W-:Y:S01]  /*01c0*/  CS2R R22, SRZ ;  /* 0x0000000000167805 */ /* 0x000fe2000001ff00 */
[----:B------:R-:W-:Y:S01]  /*01d0*/  CS2R R12, SRZ ;  /* 0x00000000000c7805 */ /* 0x000fe2000001ff00 */
[----:B------:R-:W-:Y:S01]  /*01e0*/  CS2R R14, SRZ ;  /* 0x00000000000e7805 */ /* 0x000fe2000001ff00 */
[----:B------:R-:W-:-:S04]  /*01f0*/  IMAD.WIDE R34, R35, R28, c[0x0][0x160] ;  /* 0x0000580023227625 */ /* 0x000fc800078e021c */
[----:B------:R-:W-:Y:S01]  /*0200*/  IMAD.WIDE R36, R29, R28, c[0x0][0x168] ;  /* 0x00005a001d247625 */ /* 0x000fe200078e021c */
[----:B------:R-:W4:Y:S04]  /*0210*/  @!P0 LDG.E.128 R20, [R34.64+0x800] ;  /* 0x0008000422148981 */ /* 0x000f28000c1e1d00 */
[----:B------:R1:W4:Y:S04]  /*0220*/  @!P0 LDG.E.EL.128 R16, [R36.64] ;  /* 0x0000000424108981 */ /* 0x000328000c2e1d00 */
[----:B------:R-:W1:Y:S04]  /*0230*/  @!P1 LDG.E.EL.128 R8, [R36.64] ;  /* 0x0000000424089981 */ /* 0x000e68000c2e1d00 */
[----:B------:R-:W1:Y:S01]  /*0240*/  @!P1 LDG.E.128 R12, [R34.64] ;  /* 0x00000004220c9981 */ /* 0x000e62000c1e1d00 */
[----:B------:R-:W-:Y:S01]  /*0250*/  MOV R0, 0x3e800000 ;  /* 0x3e80000000007802 */ /* 0x000fe20000000f00 */
[----:B--2---:R-:W-:Y:S01]  /*0260*/  FADD R4, R4, 0.0010000000474974513054 ;  /* 0x3a83126f04047421 */ /* 0x004fe20000000000 */
[----:B------:R-:W-:Y:S01]  /*0270*/  FADD R31, R5, 0.0010000000474974513054 ;  /* 0x3a83126f051f7421 */ /* 0x000fe20000000000 */
[----:B------:R-:W-:Y:S01]  /*0280*/  FADD R6, R6, 0.0010000000474974513054 ;  /* 0x3a83126f06067421 */ /* 0x000fe20000000000 */
[----:B------:R-:W-:Y:S01]  /*0290*/  FADD R7, R7, 0.0010000000474974513054 ;  /* 0x3a83126f07077421 */ /* 0x000fe20000000000 */
[----:B0-----:R-:W0:Y:S08]  /*02a0*/  MUFU.SQRT R2, R4 ;  /* 0x0000000400027308 */ /* 0x001e300000002000 */
[----:B------:R-:W2:Y:S01]  /*02b0*/  MUFU.SQRT R31, R31 ;  /* 0x0000001f001f7308 */ /* 0x000ea20000002000 */
[----:B---3--:R-:W-:Y:S01]  /*02c0*/  FADD R24, R24, 0.0010000000474974513054 ;  /* 0x3a83126f18187421 */ /* 0x008fe20000000000 */
[----:B------:R-:W-:-:S06]  /*02d0*/  FADD R25, R25, 0.0010000000474974513054 ;  /* 0x3a83126f19197421 */ /* 0x000fcc0000000000 */
[----:B------:R-:W3:Y:S01]  /*02e0*/  MUFU.SQRT R32, R6 ;  /* 0x0000000600207308 */ /* 0x000ee20000002000 */
[----:B0-----:R-:W-:Y:S01]  /*02f0*/  FSETP.GT.AND P2, PT, R2, 8.50705917302346158658e+37, PT ;  /* 0x7e8000000200780b */ /* 0x001fe20003f44000 */
[----:B------:R-:W-:Y:S01]  /*0300*/  FADD R26, R26, 0.0010000000474974513054 ;  /* 0x3a83126f1a1a7421 */ /* 0x000fe20000000000 */
[----:B------:R-:W-:Y:S01]  /*0310*/  FSETP.GEU.AND P3, PT, R2, 1.175494350822287508e-38, PT ;  /* 0x008000000200780b */ /* 0x000fe20003f6e000 */
[----:B------:R-:W-:-:S04]  /*0320*/  FADD R27, R27, 0.0010000000474974513054 ;  /* 0x3a83126f1b1b7421 */ /* 0x000fc80000000000 */
[----:B------:R0:W5:Y:S01]  /*0330*/  MUFU.SQRT R30, R7 ;  /* 0x00000007001e7308 */ /* 0x0001620000002000 */
[C---:B--2---:R-:W-:Y:S02]  /*0340*/  FSETP.GT.AND P4, PT, R31.reuse, 8.50705917302346158658e+37, PT ;  /* 0x7e8000001f00780b */ /* 0x044fe40003f84000 */
[----:B------:R-:W-:-:S03]  /*0350*/  FSETP.GEU.AND P5, PT, R31, 1.175494350822287508e-38, PT ;  /* 0x008000001f00780b */ /* 0x000fc60003fae000 */
[----:B------:R-:W-:Y:S02]  /*0360*/  @P2 FMUL R2, R2, 0.25 ;  /* 0x3e80000002022820 */ /* 0x000fe40000400000 */
[----:B------:R2:W4:Y:S01]  /*0370*/  MUFU.SQRT R33, R24 ;  /* 0x0000001800217308 */ /* 0x0005220000002000 */
[----:B0-----:R-:W-:Y:S01]  /*0380*/  FSEL R7, R0, 1, P2 ;  /* 0x3f80000000077808 */ /* 0x001fe20001000000 */
[----:B------:R-:W-:Y:S01]  /*0390*/  @!P3 FMUL R2, R2, 16777216 ;  /* 0x4b8000000202b820 */ /* 0x000fe20000400000 */
[C---:B---3--:R-:W-:Y:S02]  /*03a0*/  FSETP.GT.AND P6, PT, R32.reuse, 8.50705917302346158658e+37, PT ;  /* 0x7e8000002000780b */ /* 0x048fe40003fc4000 */
[----:B------:R-:W-:Y:S01]  /*03b0*/  FSETP.GEU.AND P2, PT, R32, 1.175494350822287508e-38, PT ;  /* 0x008000002000780b */ /* 0x000fe20003f4e000 */
[----:B------:R-:W-:Y:S01]  /*03c0*/  @!P3 FMUL R7, R7, 16777216 ;  /* 0x4b8000000707b820 */ /* 0x000fe20000400000 */
[----:B------:R-:W-:Y:S01]  /*03d0*/  @P4 FMUL R31, R31, 0.25 ;  /* 0x3e8000001f1f4820 */ /* 0x000fe20000400000 */
[----:B------:R0:W3:Y:S01]  /*03e0*/  MUFU.SQRT R5, R25 ;  /* 0x0000001900057308 */ /* 0x0000e20000002000 */
[----:B-----5:R-:W-:Y:S01]  /*03f0*/  FSETP.GT.AND P3, PT, R30, 8.50705917302346158658e+37, PT ;  /* 0x7e8000001e00780b */ /* 0x020fe20003f64000 */
[----:B-1----:R-:W-:Y:S01]  /*0400*/  FADD R37, -R9, R13 ;  /* 0x0000000d09257221 */ /* 0x002fe20000000100 */
[----:B--2---:R-:W-:Y:S01]  /*0410*/  FSEL R24, R0, 1, P4 ;  /* 0x3f80000000187808 */ /* 0x004fe20002000000 */
[----:B------:R-:W-:Y:S01]  /*0420*/  @!P5 FMUL R31, R31, 16777216 ;  /* 0x4b8000001f1fd820 */ /* 0x000fe20000400000 */
[----:B------:R-:W-:Y:S01]  /*0430*/  FSETP.GEU.AND P4, PT, R30, 1.175494350822287508e-38, PT ;  /* 0x008000001e00780b */ /* 0x000fe20003f8e000 */
[----:B------:R-:W-:-:S02]  /*0440*/  FADD R14, -R10, R14 ;  /* 0x0000000e0a0e7221 */ /* 0x000fc40000000100 */
[----:B------:R1:W2:Y:S01]  /*0450*/  MUFU.RCP R4, R2 ;  /* 0x0000000200047308 */ /* 0x0002a20000001000 */
[----:B------:R-:W-:Y:S01]  /*0460*/  @!P5 FMUL R24, R24, 16777216 ;  /* 0x4b8000001818d820 */ /* 0x000fe20000400000 */
[----:B----4-:R-:W-:Y:S01]  /*0470*/  FSETP.GT.AND P5, PT, R33, 8.50705917302346158658e+37, PT ;  /* 0x7e8000002100780b */ /* 0x010fe20003fa4000 */
[----:B------:R-:W-:Y:S01]  /*0480*/  @P6 FMUL R32, R32, 0.25 ;  /* 0x3e80000020206820 */ /* 0x000fe20000400000 */
[----:B0-----:R-:W-:Y:S02]  /*0490*/  FSEL R25, R0, 1, P3 ;  /* 0x3f80000000197808 */ /* 0x001fe40001800000 */
[----:B------:R-:W-:Y:S01]  /*04a0*/  @P3 FMUL R30, R30, 0.25 ;  /* 0x3e8000001e1e3820 */ /* 0x000fe20000400000 */
[----:B------:R-:W-:Y:S01]  /*04b0*/  @!P2 FMUL R32, R32, 16777216 ;  /* 0x4b8000002020a820 */ /* 0x000fe20000400000 */
[----:B------:R-:W0:Y:S01]  /*04c0*/  MUFU.SQRT R3, R26 ;  /* 0x0000001a00037308 */ /* 0x000e220000002000 */
[----:B---3--:R-:W-:Y:S01]  /*04d0*/  FSETP.GT.AND P3, PT, R5, 8.50705917302346158658e+37, PT ;  /* 0x7e8000000500780b */ /* 0x008fe20003f64000 */
[----:B------:R-:W-:Y:S01]  /*04e0*/  @!P4 FMUL R30, R30, 16777216 ;  /* 0x4b8000001e1ec820 */ /* 0x000fe20000400000 */
[----:B------:R-:W-:-:S02]  /*04f0*/  @!P4 FMUL R25, R25, 16777216 ;  /* 0x4b8000001919c820 */ /* 0x000fc40000400000 */
[----:B-1----:R-:W-:-:S03]  /*0500*/  FSEL R2, R0, 1, P3 ;  /* 0x3f80000000027808 */ /* 0x002fc60001800000 */
[----:B------:R1:W3:Y:S01]  /*0510*/  MUFU.SQRT R6, R27 ;  /* 0x0000001b00067308 */ /* 0x0002e20000002000 */
[----:B--2---:R-:W-:Y:S01]  /*0520*/  FMUL R4, R4, R7 ;  /* 0x0000000704047220 */ /* 0x004fe20000400000 */
[----:B------:R-:W-:Y:S02]  /*0530*/  FSEL R7, R0, 1, P5 ;  /* 0x3f80000000077808 */ /* 0x000fe40002800000 */
[----:B0-----:R-:W-:-:S04]  /*0540*/  FSETP.GT.AND P4, PT, R3, 8.50705917302346158658e+37, PT ;  /* 0x7e8000000300780b */ /* 0x001fc80003f84000 */
[----:B------:R-:W0:Y:S01]  /*0550*/  MUFU.RCP R31, R31 ;  /* 0x0000001f001f7308 */ /* 0x000e220000001000 */
[----:B-1----:R-:W-:Y:S02]  /*0560*/  FSEL R27, R0, 1, P6 ;  /* 0x3f800000001b7808 */ /* 0x002fe40003000000 */
[C---:B------:R-:W-:Y:S01]  /*0570*/  FSETP.GEU.AND P6, PT, R33.reuse, 1.175494350822287508e-38, PT ;  /* 0x008000002100780b */ /* 0x040fe20003fce000 */
[----:B------:R-:W-:Y:S01]  /*0580*/  @P5 FMUL R33, R33, 0.25 ;  /* 0x3e80000021215820 */ /* 0x000fe20000400000 */
[----:B------:R-:W-:Y:S01]  /*0590*/  FSETP.GEU.AND P5, PT, R3, 1.175494350822287508e-38, PT ;  /* 0x008000000300780b */ /* 0x000fe20003fae000 */
[----:B------:R-:W-:Y:S01]  /*05a0*/  @!P2 FMUL R27, R27, 16777216 ;  /* 0x4b8000001b1ba820 */ /* 0x000fe20000400000 */
[C---:B------:R-:W-:Y:S01]  /*05b0*/  FSETP.GEU.AND P2, PT, R5.reuse, 1.175494350822287508e-38, PT ;  /* 0x008000000500780b */ /* 0x040fe20003f4e000 */
[----:B------:R-:W-:Y:S01]  /*05c0*/  @P3 FMUL R5, R5, 0.25 ;  /* 0x3e80000005053820 */ /* 0x000fe20000400000 */
[----:B---3--:R-:W-:Y:S01]  /*05d0*/  FSETP.GEU.AND P3, PT, R6, 1.175494350822287508e-38, PT ;  /* 0x008000000600780b */ /* 0x008fe20003f6e000 */
[----:B------:R-:W1:Y:S01]  /*05e0*/  MUFU.RCP R30, R30 ;  /* 0x0000001e001e7308 */ /* 0x000e620000001000 */
[----:B------:R-:W-:-:S05]  /*05f0*/  @P4 FMUL R3, R3, 0.25 ;  /* 0x3e80000003034820 */ /* 0x000fca0000400000 */
[----:B------:R-:W-:Y:S01]  /*0600*/  @!P6 FMUL R33, R33, 16777216 ;  /* 0x4b8000002121e820 */ /* 0x000fe20000400000 */
[----:B------:R-:W-:Y:S01]  /*0610*/  @!P6 FMUL R7, R7, 16777216 ;  /* 0x4b8000000707e820 */ /* 0x000fe20000400000 */
[----:B------:R-:W-:Y:S01]  /*0620*/  FSETP.GT.AND P6, PT, R6, 8.50705917302346158658e+37, PT ;  /* 0x7e8000000600780b */ /* 0x000fe20003fc4000 */
[----:B------:R-:W-:Y:S01]  /*0630*/  @!P5 FMUL R3, R3, 16777216 ;  /* 0x4b8000000303d820 */ /* 0x000fe20000400000 */
[----:B------:R-:W-:Y:S01]  /*0640*/  @!P2 FMUL R5, R5, 16777216 ;  /* 0x4b8000000505a820 */ /* 0x000fe20000400000 */
[----:B------:R2:W3:Y:S01]  /*0650*/  MUFU.RCP R26, R33 ;  /* 0x00000021001a7308 */ /* 0x0004e20000001000 */
[----:B0-----:R-:W-:Y:S01]  /*0660*/  FMUL R24, R31, R24 ;  /* 0x000000181f187220 */ /* 0x001fe20000400000 */
[----:B------:R-:W-:Y:S01]  /*0670*/  FSEL R31, R0, 1, P6 ;  /* 0x3f800000001f7808 */ /* 0x000fe20003000000 */
[----:B------:R-:W-:Y:S01]  /*0680*/  @!P2 FMUL R2, R2, 16777216 ;  /* 0x4b8000000202a820 */ /* 0x000fe20000400000 */
[----:B-1----:R-:W-:Y:S01]  /*0690*/  FMUL R25, R30, R25 ;  /* 0x000000191e197220 */ /* 0x002fe20000400000 */
[----:B------:R-:W-:-:S02]  /*06a0*/  FSEL R30, R0, 1, P4 ;  /* 0x3f800000001e7808 */ /* 0x000fc40002000000 */
[----:B------:R-:W-:Y:S01]  /*06b0*/  @!P3 FMUL R31, R31, 16777216 ;  /* 0x4b8000001f1fb820 */ /* 0x000fe20000400000 */
[----:B------:R-:W0:Y:S01]  /*06c0*/  MUFU.RCP R5, R5 ;  /* 0x0000000500057308 */ /* 0x000e220000001000 */
[----:B--2---:R-:W-:Y:S01]  /*06d0*/  FADD R33, -R8, R12 ;  /* 0x0000000c08217221 */ /* 0x004fe20000000100 */
[----:B------:R-:W-:Y:S01]  /*06e0*/  @P6 FMUL R6, R6, 0.25 ;  /* 0x3e80000006066820 */ /* 0x000fe20000400000 */
[----:B------:R-:W-:Y:S01]  /*06f0*/  @!P5 FMUL R30, R30, 16777216 ;  /* 0x4b8000001e1ed820 */ /* 0x000fe20000400000 */
[----:B------:R-:W-:Y:S02]  /*0700*/  IMAD.WIDE R12, R29, R28, c[0x0][0x178] ;  /* 0x00005e001d0c7625 */ /* 0x000fe400078e021c */
[----:B------:R-:W-:Y:S02]  /*0710*/  @!P3 FMUL R6, R6, 16777216 ;  /* 0x4b8000000606b820 */ /* 0x000fe40000400000 */
[----:B------:R-:W1:Y:S01]  /*0720*/  MUFU.RCP R3, R3 ;  /* 0x0000000300037308 */ /* 0x000e620000001000 */
[----:B---3--:R-:W-:Y:S01]  /*0730*/  FMUL R0, R26, R7 ;  /* 0x000000071a007220 */ /* 0x008fe20000400000 */
[----:B------:R-:W-:Y:S01]  /*0740*/  FADD R7, -R17, R21 ;  /* 0x0000001511077221 */ /* 0x000fe20000000100 */
[----:B------:R-:W-:-:S05]  /*0750*/  FADD R26, -R18, R22 ;  /* 0x00000016121a7221 */ /* 0x000fca0000000100 */
[----:B------:R-:W2:Y:S01]  /*0760*/  MUFU.RCP R6, R6 ;  /* 0x0000000600067308 */ /* 0x000ea20000001000 */
[----:B0-----:R-:W-:Y:S01]  /*0770*/  FMUL R2, R5, R2 ;  /* 0x0000000205027220 */ /* 0x001fe20000400000 */
[----:B------:R-:W-:-:S06]  /*0780*/  FADD R5, -R16, R20 ;  /* 0x0000001410057221 */ /* 0x000fcc0000000100 */
[----:B------:R-:W0:Y:S01]  /*0790*/  MUFU.RCP R32, R32 ;  /* 0x0000002000207308 */ /* 0x000e220000001000 */
[----:B-1----:R-:W-:Y:S01]  /*07a0*/  FMUL R3, R3, R30 ;  /* 0x0000001e03037220 */ /* 0x002fe20000400000 */
[----:B------:R-:W-:Y:S01]  /*07b0*/  FADD R30, -R11, R15 ;  /* 0x0000000f0b1e7221 */ /* 0x000fe20000000100 */
[----:B------:R-:W-:Y:S01]  /*07c0*/  CS2R R20, SRZ ;  /* 0x0000000000147805 */ /* 0x000fe2000001ff00 */
[----:B------:R-:W-:Y:S01]  /*07d0*/  CS2R R8, SRZ ;  /* 0x0000000000087805 */ /* 0x000fe2000001ff00 */
[----:B------:R-:W-:Y:S01]  /*07e0*/  CS2R R10, SRZ ;  /* 0x00000000000a7805 */ /* 0x000fe2000001ff00 */
[----:B------:R-:W-:Y:S01]  /*07f0*/  IMAD.WIDE R28, R29, R28, c[0x0][0x180] ;  /* 0x000060001d1c7625 */ /* 0x000fe200078e021c */
[----:B------:R-:W-:Y:S01]  /*0800*/  CS2R R16, SRZ ;  /* 0x0000000000107805 */ /* 0x000fe2000001ff00 */
[----:B--2---:R-:W-:Y:S01]  /*0810*/  FMUL R6, R6, R31 ;  /* 0x0000001f06067220 */ /* 0x004fe20000400000 */
[----:B------:R-:W-:Y:S02]  /*0820*/  FADD R31, -R19, R23 ;  /* 0x00000017131f7221 */ /* 0x000fe40000000100 */
[----:B------:R-:W-:Y:S01]  /*0830*/  CS2R R22, SRZ ;  /* 0x0000000000167805 */ /* 0x000fe2000001ff00 */
[----:B------:R-:W2:Y:S01]  /*0840*/  @!P1 LDG.E.EL.128 R8, [R28.64] ;  /* 0x000000041c089981 */ /* 0x000ea2000c2e1d00 */
[----:B------:R-:W-:Y:S01]  /*0850*/  CS2R R18, SRZ ;  /* 0x0000000000127805 */ /* 0x000fe2000001ff00 */
[----:B0-----:R-:W-:-:S03]  /*0860*/  FMUL R27, R32, R27 ;  /* 0x0000001b201b7220 */ /* 0x001fc60000400000 */
[----:B------:R0:W2:Y:S01]  /*0870*/  @!P1 LDG.E.EL.128 R20, [R12.64] ;  /* 0x000000040c149981 */ /* 0x0000a2000c2e1d00 */
[----:B------:R-:W-:-:S03]  /*0880*/  FMUL R27, R27, R14 ;  /* 0x0000000e1b1b7220 */ /* 0x000fc60000400000 */
[----:B------:R0:W3:Y:S01]  /*0890*/  @!P0 LDG.E.EL.128 R16, [R12.64] ;  /* 0x000000040c108981 */ /* 0x0000e2000c2e1d00 */
[----:B------:R-:W-:Y:S01]  /*08a0*/  CS2R R14, SRZ ;  /* 0x00000000000e7805 */ /* 0x000fe2000001ff00 */
[----:B0-----:R-:W-:-:S06]  /*08b0*/  CS2R R12, SRZ ;  /* 0x00000000000c7805 */ /* 0x001fcc000001ff00 */
[----:B------:R-:W3:Y:S01]  /*08c0*/  @!P0 LDG.E.EL.128 R12, [R28.64] ;  /* 0x000000041c0c8981 */ /* 0x000ee2000c2e1d00 */
[----:B------:R-:W-:Y:S01]  /*08d0*/  FMUL R30, R25, R30 ;  /* 0x0000001e191e7220 */ /* 0x000fe20000400000 */
[----:B------:R-:W-:Y:S01]  /*08e0*/  FMUL R24, R24, R37 ;  /* 0x0000002518187220 */ /* 0x000fe20000400000 */
[----:B------:R-:W-:Y:S01]  /*08f0*/  FMUL R33, R4, R33 ;  /* 0x0000002104217220 */ /* 0x000fe20000400000 */
[----:B------:R-:W-:Y:S01]  /*0900*/  FMUL R6, R6, R31 ;  /* 0x0000001f06067220 */ /* 0x000fe20000400000 */
[----:B------:R-:W-:Y:S01]  /*0910*/  FMUL R3, R3, R26 ;  /* 0x0000001a03037220 */ /* 0x000fe20000400000 */
[----:B------:R-:W-:Y:S01]  /*0920*/  FMUL R2, R2, R7 ;  /* 0x0000000702027220 */ /* 0x000fe20000400000 */
[----:B------:R-:W-:Y:S01]  /*0930*/  FMUL R5, R0, R5 ;  /* 0x0000000500057220 */ /* 0x000fe20000400000 */
[----:B--2---:R-:W-:Y:S01]  /*0940*/  FFMA R11, R30, R23, R11 ;  /* 0x000000171e0b7223 */ /* 0x004fe2000000000b */
[----:B------:R-:W-:Y:S01]  /*0950*/  FFMA R10, R27, R22, R10 ;  /* 0x000000161b0a7223 */ /* 0x000fe2000000000a */
[----:B------:R-:W-:Y:S01]  /*0960*/  FFMA R9, R24, R21, R9 ;  /* 0x0000001518097223 */ /* 0x000fe20000000009 */
[----:B------:R-:W-:-:S02]  /*0970*/  FFMA R8, R33, R20, R8 ;  /* 0x0000001421087223 */ /* 0x000fc40000000008 */
[----:B------:R-:W-:Y:S02]  /*0980*/  FSETP.GT.AND P5, PT, R11, RZ, PT ;  /* 0x000000ff0b00720b */ /* 0x000fe40003fa4000 */
[----:B------:R-:W-:Y:S02]  /*0990*/  FSETP.GT.AND P6, PT, R10, RZ, PT ;  /* 0x000000ff0a00720b */ /* 0x000fe40003fc4000 */
[----:B------:R-:W-:Y:S02]  /*09a0*/  FSETP.GT.AND P2, PT, R9, RZ, PT ;  /* 0x000000ff0900720b */ /* 0x000fe40003f44000 */
[----:B------:R-:W-:Y:S01]  /*09b0*/  FSETP.GT.AND P3, PT, R8, RZ, PT ;  /* 0x000000ff0800720b */ /* 0x000fe20003f64000 */
[----:B---3--:R-:W-:Y:S01]  /*09c0*/  FFMA R15, R6, R19, R15 ;  /* 0x00000013060f7223 */ /* 0x008fe2000000000f */
[----:B------:R-:W-:Y:S01]  /*09d0*/  FFMA R14, R3, R18, R14 ;  /* 0x00000012030e7223 */ /* 0x000fe2000000000e */
[----:B------:R-:W-:Y:S01]  /*09e0*/  FFMA R12, R5, R16, R12 ;  /* 0x00000010050c7223 */ /* 0x000fe2000000000c */
[----:B------:R-:W-:-:S03]  /*09f0*/  FFMA R13, R2, R17, R13 ;  /* 0x00000011020d7223 */ /* 0x000fc6000000000d */
[----:B------:R-:W-:Y:S02]  /*0a00*/  @!P5 FMUL R11, R11, 0.0099999997764825820923 ;  /* 0x3c23d70a0b0bd820 */ /* 0x000fe40000400000 */
[----:B------:R-:W-:Y:S02]  /*0a10*/  @!P6 FMUL R10, R10, 0.0099999997764825820923 ;  /* 0x3c23d70a0a0ae820 */ /* 0x000fe40000400000 */
[----:B------:R-:W-:Y:S01]  /*0a20*/  @!P2 FMUL R9, R9, 0.0099999997764825820923 ;  /* 0x3c23d70a0909a820 */ /* 0x000fe20000400000 */
[----:B------:R-:W-:Y:S02]  /*0a30*/  FSETP.GT.AND P4, PT, R15, RZ, PT ;  /* 0x000000ff0f00720b */ /* 0x000fe40003f84000 */
[----:B------:R-:W-:Y:S02]  /*0a40*/  FSETP.GT.AND P5, PT, R14, RZ, PT ;  /* 0x000000ff0e00720b */ /* 0x000fe40003fa4000 */
[----:B------:R-:W-:Y:S02]  /*0a50*/  FSETP.GT.AND P6, PT, R13, RZ, PT ;  /* 0x000000ff0d00720b */ /* 0x000fe40003fc4000 */
[----:B------:R-:W-:Y:S01]  /*0a60*/  FSETP.GT.AND P2, PT, R12, RZ, PT ;  /* 0x000000ff0c00720b */ /* 0x000fe20003f44000 */
[----:B------:R-:W-:-:S05]  /*0a70*/  @!P3 FMUL R8, R8, 0.0099999997764825820923 ;  /* 0x3c23d70a0808b820 */ /* 0x000fca0000400000 */
[----:B------:R0:W-:Y:S01]  /*0a80*/  @!P1 STG.E.128 [R34.64], R8 ;  /* 0x0000000822009986 */ /* 0x0001e2000c101d04 */
[----:B------:R-:W-:Y:S02]  /*0a90*/  @!P4 FMUL R15, R15, 0.0099999997764825820923 ;  /* 0x3c23d70a0f0fc820 */ /* 0x000fe40000400000 */
[----:B------:R-:W-:Y:S02]  /*0aa0*/  @!P5 FMUL R14, R14, 0.0099999997764825820923 ;  /* 0x3c23d70a0e0ed820 */ /* 0x000fe40000400000 */
[----:B------:R-:W-:Y:S02]  /*0ab0*/  @!P6 FMUL R13, R13, 0.0099999997764825820923 ;  /* 0x3c23d70a0d0de820 */ /* 0x000fe40000400000 */
[----:B------:R-:W-:Y:S01]  /*0ac0*/  @!P2 FMUL R12, R12, 0.0099999997764825820923 ;  /* 0x3c23d70a0c0ca820 */ /* 0x000fe20000400000 */
[----:B------:R-:W-:Y:S06]  /*0ad0*/  @P0 EXIT ;  /* 0x000000000000094d */ /* 0x000fec0003800000 */
[----:B------:R-:W-:Y:S01]  /*0ae0*/  STG.E.128 [R34.64+0x800], R12 ;  /* 0x0008000c22007986 */ /* 0x000fe2000c101d04 */
[----:B------:R-:W-:Y:S05]  /*0af0*/  EXIT ;  /* 0x000000000000794d */ /* 0x000fea0003800000 */
.L_x_0:
[----:B------:R-:W-:-:S00]  /*0b00*/  BRA `(.L_x_0) ;  /* 0xfffffff000007947 */ /* 0x000fc0000383ffff */
[----:B------:R-:W-:-:S00]  /*0b10*/  NOP ;  /* 0x0000000000007918 */ /* 0x000fc00000000000 */
        /* <DEDUP_REMOVED lines=14> */
.L_x_1:


//--------------------- .nv.global.init           --------------------------
	.section	.nv.global.init,"aw",@progbits
.nv.global.init:
	.type		_$_str,@object
	.size		_$_str,(_$_str_$_2 - _$_str)
_$_str:
        /*0000*/ 	.byte	0x5f, 0x5f, 0x43, 0x55, 0x44, 0x41, 0x5f, 0x46, 0x54, 0x5a, 0x00
	.type		_$_str_$_2,@object
	.size		_$_str_$_2,(.L_1 - _$_str_$_2)
_$_str_$_2:
        /*000b*/ 	.byte	0x5f, 0x5f, 0x43, 0x55, 0x44, 0x41, 0x5f, 0x50, 0x52, 0x45, 0x43, 0x5f, 0x53, 0x51, 0x52, 0x54
        /*001b*/ 	.byte	0x00
.L_1:
